	.headerflags	@"EF_CUDA_TEXMODE_UNIFIED EF_CUDA_64BIT_ADDRESS EF_CUDA_ACCELERATORS EF_CUDA_SM90 EF_CUDA_VIRTUAL_SM(EF_CUDA_SM90)"
	.elftype	@"ET_EXEC"


//--------------------- .nv.info                  --------------------------
	.section	.nv.info,"",@"SHT_CUDA_INFO"
	.align	4


	//----- nvinfo : EIATTR_REGCOUNT
	.align		4
        /*0000*/ 	.byte	0x04, 0x2f
        /*0002*/ 	.short	(.L_1 - .L_0)
	.align		4
.L_0:
        /*0004*/ 	.word	index@(triton_poi_fused_convolution_div_max_pool2d_with_indices_relu_sub_4)
        /*0008*/ 	.word	0x00000022


	//----- nvinfo : EIATTR_MIN_STACK_SIZE
	.align		4
.L_1:
        /*000c*/ 	.byte	0x04, 0x12
        /*000e*/ 	.short	(.L_3 - .L_2)
	.align		4
.L_2:
        /*0010*/ 	.word	index@(triton_poi_fused_convolution_div_max_pool2d_with_indices_relu_sub_4)
        /*0014*/ 	.word	0x00000000


	//----- nvinfo : EIATTR_FRAME_SIZE
	.align		4
.L_3:
        /*0018*/ 	.byte	0x04, 0x11
        /*001a*/ 	.short	(.L_5 - .L_4)
	.align		4
.L_4:
        /*001c*/ 	.word	index@(triton_poi_fused_convolution_div_max_pool2d_with_indices_relu_sub_4)
        /*0020*/ 	.word	0x00000000


	//----- nvinfo : EIATTR_MIN_STACK_SIZE
	.align		4
.L_5:
        /*0024*/ 	.byte	0x04, 0x12
        /*0026*/ 	.short	(.L_7 - .L_6)
	.align		4
.L_6:
        /*0028*/ 	.word	index@(triton_poi_fused_convolution_div_max_pool2d_with_indices_relu_sub_4)
        /*002c*/ 	.word	0x00000000
.L_7:


//--------------------- .nv.info.triton_poi_fused_convolution_div_max_pool2d_with_indices_relu_sub_4 --------------------------
	.section	.nv.info.triton_poi_fused_convolution_div_max_pool2d_with_indices_relu_sub_4,"",@"SHT_CUDA_INFO"
	.sectionflags	@""
	.align	4


	//----- nvinfo : EIATTR_CUDA_API_VERSION
	.align		4
        /*0000*/ 	.byte	0x04, 0x37
        /*0002*/ 	.short	(.L_9 - .L_8)
.L_8:
        /*0004*/ 	.word	0x0000007c


	//----- nvinfo : EIATTR_KPARAM_INFO
	.align		4
.L_9:
        /*0008*/ 	.byte	0x04, 0x17
        /*000a*/ 	.short	(.L_11 - .L_10)
.L_10:
        /*000c*/ 	.word	0x00000000
        /*0010*/ 	.short	0x0002
        /*0012*/ 	.short	0x0010
        /*0014*/ 	.byte	0x00, 0xf0, 0x11, 0x00


	//----- nvinfo : EIATTR_KPARAM_INFO
	.align		4
.L_11:
        /*0018*/ 	.byte	0x04, 0x17
        /*001a*/ 	.short	(.L_13 - .L_12)
.L_12:
        /*001c*/ 	.word	0x00000000
        /*0020*/ 	.short	0x0001
        /*0022*/ 	.short	0x0008
        /*0024*/ 	.byte	0x00, 0xf4, 0x21, 0x00


	//----- nvinfo : EIATTR_KPARAM_INFO
	.align		4
.L_13:
        /*0028*/ 	.byte	0x04, 0x17
        /*002a*/ 	.short	(.L_15 - .L_14)
.L_14:
        /*002c*/ 	.word	0x00000000
        /*0030*/ 	.short	0x0000
        /*0032*/ 	.short	0x0000
        /*0034*/ 	.byte	0x00, 0xf4, 0x21, 0x00


	//----- nvinfo : EIATTR_SPARSE_MMA_MASK
	.align		4
.L_15:
        /*0038*/ 	.byte	0x03, 0x50
        /*003a*/ 	.short	0x0000


	//----- nvinfo : EIATTR_MAXREG_COUNT
	.align		4
        /*003c*/ 	.byte	0x03, 0x1b
        /*003e*/ 	.short	0x00ff


	//----- nvinfo : EIATTR_EXIT_INSTR_OFFSETS
	.align		4
        /*0040*/ 	.byte	0x04, 0x1c
        /*0042*/ 	.short	(.L_17 - .L_16)


	//   ....[0]....
.L_16:
        /*0044*/ 	.word	0x00000840


	//----- nvinfo : EIATTR_REQNTID
	.align		4
.L_17:
        /*0048*/ 	.byte	0x04, 0x10
        /*004a*/ 	.short	(.L_19 - .L_18)
.L_18:
        /*004c*/ 	.word	0x00000080
        /*0050*/ 	.word	0x00000001
        /*0054*/ 	.word	0x00000001


	//----- nvinfo : EIATTR_CBANK_PARAM_SIZE
	.align		4
.L_19:
        /*0058*/ 	.byte	0x03, 0x19
        /*005a*/ 	.short	0x0014


	//----- nvinfo : EIATTR_PARAM_CBANK
	.align		4
        /*005c*/ 	.byte	0x04, 0x0a
        /*005e*/ 	.short	(.L_21 - .L_20)
	.align		4
.L_20:
        /*0060*/ 	.word	index@(.nv.constant0.triton_poi_fused_convolution_div_max_pool2d_with_indices_relu_sub_4)
        /*0064*/ 	.short	0x0210
        /*0066*/ 	.short	0x0014


	//----- nvinfo : EIATTR_SW_WAR
	.align		4
.L_21:
        /*0068*/ 	.byte	0x04, 0x36
        /*006a*/ 	.short	(.L_23 - .L_22)
.L_22:
        /*006c*/ 	.word	0x00000008
.L_23:


//--------------------- .nv.callgraph             --------------------------
	.section	.nv.callgraph,"",@"SHT_CUDA_CALLGRAPH"
	.align	4
	.sectionentsize	8
	.align		4
        /*0000*/ 	.word	0x00000000
	.align		4
        /*0004*/ 	.word	0xffffffff
	.align		4
        /*0008*/ 	.word	0x00000000
	.align		4
        /*000c*/ 	.word	0xfffffffe
	.align		4
        /*0010*/ 	.word	0x00000000
	.align		4
        /*0014*/ 	.word	0xfffffffd
	.align		4
        /*0018*/ 	.word	0x00000000
	.align		4
        /*001c*/ 	.word	0xfffffffc


//--------------------- .text.triton_poi_fused_convolution_div_max_pool2d_with_indices_relu_sub_4 --------------------------
	.section	.text.triton_poi_fused_convolution_div_max_pool2d_with_indices_relu_sub_4,"ax",@progbits
	.align	128
        .global         triton_poi_fused_convolution_div_max_pool2d_with_indices_relu_sub_4
        .type           triton_poi_fused_convolution_div_max_pool2d_with_indices_relu_sub_4,@function
        .size           triton_poi_fused_convolution_div_max_pool2d_with_indices_relu_sub_4,(.L_x_1 - triton_poi_fused_convolution_div_max_pool2d_with_indices_relu_sub_4)
        .other          triton_poi_fused_convolution_div_max_pool2d_with_indices_relu_sub_4,@"STO_CUDA_ENTRY STV_DEFAULT"
triton_poi_fused_convolution_div_max_pool2d_with_indices_relu_sub_4:
.text.triton_poi_fused_convolution_div_max_pool2d_with_indices_relu_sub_4:
[----:B------:R-:W-:Y:S01]  /*0000*/  LDC R1, c[0x0][0x28] ;  /* 0x00000a00ff017b82 */ /* 0x000fe20000000800 */
[----:B------:R-:W1:Y:S01]  /*0010*/  S2R R0, SR_TID.X ;  /* 0x0000000000007919 */ /* 0x000e620000002100 */
[----:B------:R-:W-:Y:S01]  /*0020*/  ULDC.64 UR4, c[0x0][0x208] ;  /* 0x0000820000047ab9 */ /* 0x000fe20000000a00 */
[----:B------:R-:W2:Y:S01]  /*0030*/  S2R R3, SR_CTAID.X ;  /* 0x0000000000037919 */ /* 0x000ea20000002500 */
[----:B-1----:R-:W-:Y:S01]  /*0040*/  IMAD.SHL.U32 R0, R0, 0x4, RZ ;  /* 0x0000000400007824 */ /* 0x002fe200078e00ff */
[----:B--2---:R-:W-:-:S04]  /*0050*/  SHF.R.S32.HI R5, RZ, 0x15, R3 ;  /* 0x00000015ff057819 */ /* 0x004fc80000011403 */
[----:B------:R-:W-:Y:S02]  /*0060*/  LOP3.LUT R0, R0, 0x1fc, RZ, 0xc0, !PT ;  /* 0x000001fc00007812 */ /* 0x000fe400078ec0ff */
[----:B------:R-:W-:-:S03]  /*0070*/  SGXT R5, R5, 0x1 ;  /* 0x000000010505781a */ /* 0x000fc60000000200 */
[----:B------:R-:W-:-:S05]  /*0080*/  IMAD R0, R3, 0x400, R0 ;  /* 0x0000040003007824 */ /* 0x000fca00078e0200 */
[----:B------:R-:W-:Y:S02]  /*0090*/  SHF.R.S32.HI R3, RZ, 0x1f, R0 ;  /* 0x0000001fff037819 */ /* 0x000fe40000011400 */
[-C--:B------:R-:W-:Y:S02]  /*00a0*/  LEA.HI R7, R5, R0.reuse, RZ, 0xb ;  /* 0x0000000005077211 */ /* 0x080fe400078f58ff */
[----:B------:R-:W-:Y:S02]  /*00b0*/  LEA.HI R4, R3, R0, RZ, 0x6 ;  /* 0x0000000003047211 */ /* 0x000fe400078f30ff */
[----:B------:R-:W1:Y:S01]  /*00c0*/  LDC.64 R2, c[0x0][0x210] ;  /* 0x00008400ff027b82 */ /* 0x000e620000000a00 */
[----:B------:R-:W-:Y:S01]  /*00d0*/  IMAD.SHL.U32 R9, R7, 0x4, RZ ;  /* 0x0000000407097824 */ /* 0x000fe200078e00ff */
[----:B------:R-:W-:Y:S02]  /*00e0*/  SHF.R.S32.HI R6, RZ, 0x6, R4 ;  /* 0x00000006ff067819 */ /* 0x000fe40000011404 */
[----:B------:R-:W-:-:S02]  /*00f0*/  LOP3.LUT R7, R4, 0xffffffc0, RZ, 0xc0, !PT ;  /* 0xffffffc004077812 */ /* 0x000fc400078ec0ff */
[----:B------:R-:W-:Y:S02]  /*0100*/  LEA.HI R8, R6, R6, RZ, 0x5 ;  /* 0x0000000606087211 */ /* 0x000fe400078f28ff */
[----:B------:R-:W-:Y:S01]  /*0110*/  LOP3.LUT R9, R9, 0xffffe000, RZ, 0xc0, !PT ;  /* 0xffffe00009097812 */ /* 0x000fe200078ec0ff */
[----:B------:R-:W-:Y:S01]  /*0120*/  IMAD.IADD R4, R0, 0x1, -R7 ;  /* 0x0000000100047824 */ /* 0x000fe200078e0a07 */
[----:B------:R-:W-:-:S03]  /*0130*/  LOP3.LUT R7, R8, 0x1ffffe0, RZ, 0xc0, !PT ;  /* 0x01ffffe008077812 */ /* 0x000fc600078ec0ff */
[----:B------:R-:W-:Y:S02]  /*0140*/  IMAD.IADD R8, R4, 0x1, R9 ;  /* 0x0000000104087824 */ /* 0x000fe400078e0209 */
[----:B------:R-:W-:-:S04]  /*0150*/  IMAD.IADD R7, R6, 0x1, -R7 ;  /* 0x0000000106077824 */ /* 0x000fc800078e0a07 */
[----:B------:R-:W-:-:S04]  /*0160*/  IMAD R7, R7, 0x80, R8 ;  /* 0x0000008007077824 */ /* 0x000fc800078e0208 */
[C---:B------:R-:W-:Y:S02]  /*0170*/  VIADD R13, R7.reuse, 0x40 ;  /* 0x00000040070d7836 */ /* 0x040fe40000000000 */
[----:B-1----:R-:W-:-:S04]  /*0180*/  IMAD.WIDE R20, R7, 0x4, R2 ;  /* 0x0000000407147825 */ /* 0x002fc800078e0202 */
[----:B------:R-:W-:Y:S02]  /*0190*/  IMAD.WIDE R12, R13, 0x4, R2 ;  /* 0x000000040d0c7825 */ /* 0x000fe400078e0202 */
[----:B------:R-:W2:Y:S04]  /*01a0*/  LDG.E.128 R20, desc[UR4][R20.64] ;  /* 0x0000000414147981 */ /* 0x000ea8000c1e1d00 */
[----:B------:R-:W2:Y:S01]  /*01b0*/  LDG.E.128 R12, desc[UR4][R12.64] ;  /* 0x000000040c0c7981 */ /* 0x000ea2000c1e1d00 */
[----:B------:R-:W-:-:S04]  /*01c0*/  VIADD R9, R7, 0x1000 ;  /* 0x0000100007097836 */ /* 0x000fc80000000000 */
[----:B------:R-:W-:-:S04]  /*01d0*/  IMAD.WIDE R8, R9, 0x4, R2 ;  /* 0x0000000409087825 */ /* 0x000fc800078e0202 */
[----:B------:R-:W-:Y:S02]  /*01e0*/  VIADD R6, R0, 0x200 ;  /* 0x0000020000067836 */ /* 0x000fe40000000000 */
[----:B------:R-:W3:Y:S01]  /*01f0*/  LDG.E.128 R8, desc[UR4][R8.64] ;  /* 0x0000000408087981 */ /* 0x000ee2000c1e1d00 */
[----:B------:R-:W-:Y:S02]  /*0200*/  VIADD R7, R7, 0x1040 ;  /* 0x0000104007077836 */ /* 0x000fe40000000000 */
[CC--:B------:R-:W-:Y:S02]  /*0210*/  LEA.HI R16, R5.reuse, R6.reuse, RZ, 0x6 ;  /* 0x0000000605107211 */ /* 0x0c0fe400078f30ff */
[----:B------:R-:W-:Y:S02]  /*0220*/  LEA.HI R5, R5, R6, RZ, 0xb ;  /* 0x0000000605057211 */ /* 0x000fe400078f58ff */
[----:B------:R-:W-:-:S03]  /*0230*/  SHF.R.S32.HI R16, RZ, 0x6, R16 ;  /* 0x00000006ff107819 */ /* 0x000fc60000011410 */
[----:B------:R-:W-:Y:S01]  /*0240*/  IMAD.SHL.U32 R6, R5, 0x4, RZ ;  /* 0x0000000405067824 */ /* 0x000fe200078e00ff */
[----:B------:R-:W-:-:S04]  /*0250*/  LEA.HI R5, R16, R16, RZ, 0x5 ;  /* 0x0000001010057211 */ /* 0x000fc800078f28ff */
[----:B------:R-:W-:Y:S02]  /*0260*/  LOP3.LUT R17, R6, 0xffffe000, RZ, 0xc0, !PT ;  /* 0xffffe00006117812 */ /* 0x000fe400078ec0ff */
[----:B------:R-:W-:-:S03]  /*0270*/  LOP3.LUT R5, R5, 0x1ffffe0, RZ, 0xc0, !PT ;  /* 0x01ffffe005057812 */ /* 0x000fc600078ec0ff */
[----:B------:R-:W-:Y:S02]  /*0280*/  IMAD.IADD R6, R4, 0x1, R17 ;  /* 0x0000000104067824 */ /* 0x000fe400078e0211 */
[----:B------:R-:W-:Y:S02]  /*0290*/  IMAD.IADD R25, R16, 0x1, -R5 ;  /* 0x0000000110197824 */ /* 0x000fe400078e0a05 */
[----:B------:R-:W-:-:S04]  /*02a0*/  IMAD.WIDE R4, R7, 0x4, R2 ;  /* 0x0000000407047825 */ /* 0x000fc800078e0202 */
[----:B------:R-:W-:Y:S02]  /*02b0*/  IMAD R25, R25, 0x80, R6 ;  /* 0x0000008019197824 */ /* 0x000fe400078e0206 */
[----:B------:R-:W4:Y:S02]  /*02c0*/  LDG.E.128 R4, desc[UR4][R4.64] ;  /* 0x0000000404047981 */ /* 0x000f24000c1e1d00 */
[C---:B------:R-:W-:Y:S02]  /*02d0*/  VIADD R17, R25.reuse, 0x40 ;  /* 0x0000004019117836 */ /* 0x040fe40000000000 */
[----:B------:R-:W-:-:S04]  /*02e0*/  IMAD.WIDE R28, R25, 0x4, R2 ;  /* 0x00000004191c7825 */ /* 0x000fc800078e0202 */
[----:B------:R-:W-:Y:S02]  /*02f0*/  IMAD.WIDE R16, R17, 0x4, R2 ;  /* 0x0000000411107825 */ /* 0x000fe400078e0202 */
[----:B------:R-:W5:Y:S04]  /*0300*/  LDG.E.128 R28, desc[UR4][R28.64] ;  /* 0x000000041c1c7981 */ /* 0x000f68000c1e1d00 */
[----:B------:R-:W5:Y:S01]  /*0310*/  LDG.E.128 R16, desc[UR4][R16.64] ;  /* 0x0000000410107981 */ /* 0x000f62000c1e1d00 */
[C---:B--2---:R-:W-:Y:S02]  /*0320*/  FSETP.GT.AND P0, PT, R12.reuse, R20, PT ;  /* 0x000000140c00720b */ /* 0x044fe40003f04000 */
[----:B------:R-:W-:Y:S02]  /*0330*/  FSETP.GT.AND P1, PT, R13, R21, PT ;  /* 0x000000150d00720b */ /* 0x000fe40003f24000 */
[----:B------:R-:W-:-:S02]  /*0340*/  FSETP.NAN.AND P2, PT, R12, R12, PT ;  /* 0x0000000c0c00720b */ /* 0x000fc40003f48000 */
[----:B------:R-:W-:-:S07]  /*0350*/  FSETP.NAN.AND P3, PT, R13, R13, PT ;  /* 0x0000000d0d00720b */ /* 0x000fce0003f68000 */
[----:B------:R-:W-:Y:S02]  /*0360*/  @!P0 FSEL R12, R12, R20, P2 ;  /* 0x000000140c0c8208 */ /* 0x000fe40001000000 */
[C---:B------:R-:W-:Y:S02]  /*0370*/  FSETP.GT.AND P0, PT, R14.reuse, R22, PT ;  /* 0x000000160e00720b */ /* 0x040fe40003f04000 */
[----:B------:R-:W-:Y:S02]  /*0380*/  FSETP.GT.AND P2, PT, R15, R23, PT ;  /* 0x000000170f00720b */ /* 0x000fe40003f44000 */
[----:B------:R-:W-:Y:S01]  /*0390*/  @!P1 FSEL R13, R13, R21, P3 ;  /* 0x000000150d0d9208 */ /* 0x000fe20001800000 */
[----:B------:R-:W-:Y:S01]  /*03a0*/  VIADD R21, R25, 0x1000 ;  /* 0x0000100019157836 */ /* 0x000fe20000000000 */
[----:B------:R-:W-:Y:S02]  /*03b0*/  FSETP.NAN.AND P1, PT, R14, R14, PT ;  /* 0x0000000e0e00720b */ /* 0x000fe40003f28000 */
[----:B------:R-:W-:Y:S01]  /*03c0*/  FSETP.NAN.AND P3, PT, R15, R15, PT ;  /* 0x0000000f0f00720b */ /* 0x000fe20003f68000 */
[----:B------:R-:W-:-:S04]  /*03d0*/  IMAD.WIDE R20, R21, 0x4, R2 ;  /* 0x0000000415147825 */ /* 0x000fc800078e0202 */
[----:B------:R-:W-:Y:S02]  /*03e0*/  @!P0 FSEL R14, R14, R22, P1 ;  /* 0x000000160e0e8208 */ /* 0x000fe40000800000 */
[----:B------:R-:W-:Y:S02]  /*03f0*/  @!P2 FSEL R15, R15, R23, P3 ;  /* 0x000000170f0fa208 */ /* 0x000fe40001800000 */
[----:B------:R-:W2:Y:S01]  /*0400*/  LDG.E.128 R20, desc[UR4][R20.64] ;  /* 0x0000000414147981 */ /* 0x000ea2000c1e1d00 */
[----:B------:R-:W-:-:S04]  /*0410*/  VIADD R25, R25, 0x1040 ;  /* 0x0000104019197836 */ /* 0x000fc80000000000 */
[----:B------:R-:W-:-:S05]  /*0420*/  IMAD.WIDE R2, R25, 0x4, R2 ;  /* 0x0000000419027825 */ /* 0x000fca00078e0202 */
[----:B------:R1:W2:Y:S01]  /*0430*/  LDG.E.128 R24, desc[UR4][R2.64] ;  /* 0x0000000402187981 */ /* 0x0002a2000c1e1d00 */
[-C--:B---3--:R-:W-:Y:S02]  /*0440*/  FSETP.NAN.AND P4, PT, R8, R8.reuse, PT ;  /* 0x000000080800720b */ /* 0x088fe40003f88000 */
[----:B------:R-:W-:Y:S02]  /*0450*/  FSETP.GEU.AND P0, PT, R12, R8, PT ;  /* 0x000000080c00720b */ /* 0x000fe40003f0e000 */
[-C--:B------:R-:W-:Y:S02]  /*0460*/  FSETP.NAN.AND P1, PT, R10, R10.reuse, PT ;  /* 0x0000000a0a00720b */ /* 0x080fe40003f28000 */
[----:B------:R-:W-:Y:S02]  /*0470*/  FSETP.GEU.AND P2, PT, R13, R9, PT ;  /* 0x000000090d00720b */ /* 0x000fe40003f4e000 */
[----:B------:R-:W-:Y:S01]  /*0480*/  FSETP.GEU.AND P3, PT, R14, R10, PT ;  /* 0x0000000a0e00720b */ /* 0x000fe20003f6e000 */
[----:B-1----:R-:W1:Y:S04]  /*0490*/  LDC.64 R2, c[0x0][0x218] ;  /* 0x00008600ff027b82 */ /* 0x002e680000000a00 */
[----:B------:R-:W-:-:S02]  /*04a0*/  @!P4 FSEL R8, R8, R12, !P0 ;  /* 0x0000000c0808c208 */ /* 0x000fc40004000000 */
[----:B------:R-:W-:Y:S02]  /*04b0*/  FSETP.NAN.AND P0, PT, R9, R9, PT ;  /* 0x000000090900720b */ /* 0x000fe40003f08000 */
[----:B------:R-:W-:Y:S02]  /*04c0*/  @!P1 FSEL R10, R10, R14, !P3 ;  /* 0x0000000e0a0a9208 */ /* 0x000fe40005800000 */
[----:B----4-:R-:W-:-:S09]  /*04d0*/  FSETP.NAN.AND P3, PT, R4, R4, PT ;  /* 0x000000040400720b */ /* 0x010fd20003f68000 */
[----:B------:R-:W-:Y:S02]  /*04e0*/  @!P0 FSEL R9, R9, R13, !P2 ;  /* 0x0000000d09098208 */ /* 0x000fe40005000000 */
[----:B------:R-:W-:Y:S02]  /*04f0*/  FSETP.NAN.AND P2, PT, R11, R11, PT ;  /* 0x0000000b0b00720b */ /* 0x000fe40003f48000 */
[----:B------:R-:W-:Y:S02]  /*0500*/  FSETP.NAN.AND P0, PT, R5, R5, PT ;  /* 0x000000050500720b */ /* 0x000fe40003f08000 */
[----:B------:R-:W-:Y:S02]  /*0510*/  FSETP.NAN.AND P1, PT, R6, R6, PT ;  /* 0x000000060600720b */ /* 0x000fe40003f28000 */
[----:B------:R-:W-:Y:S02]  /*0520*/  FSETP.GEU.AND P4, PT, R15, R11, PT ;  /* 0x0000000b0f00720b */ /* 0x000fe40003f8e000 */
[----:B------:R-:W-:-:S05]  /*0530*/  FSETP.GEU.AND P5, PT, R8, R4, PT ;  /* 0x000000040800720b */ /* 0x000fca0003fae000 */
[----:B------:R-:W-:Y:S02]  /*0540*/  @!P2 FSEL R11, R11, R15, !P4 ;  /* 0x0000000f0b0ba208 */ /* 0x000fe40006000000 */
[----:B------:R-:W-:Y:S02]  /*0550*/  FSETP.NAN.AND P2, PT, R7, R7, PT ;  /* 0x000000070700720b */ /* 0x000fe40003f48000 */
[----:B------:R-:W-:Y:S02]  /*0560*/  @!P3 SEL R4, R4, R8, !P5 ;  /* 0x000000080404b207 */ /* 0x000fe40006800000 */
[----:B-----5:R-:W-:Y:S02]  /*0570*/  FSETP.GT.AND P3, PT, R16, R28, PT ;  /* 0x0000001c1000720b */ /* 0x020fe40003f64000 */
[----:B------:R-:W-:Y:S02]  /*0580*/  FSETP.GEU.AND P4, PT, R9, R5, PT ;  /* 0x000000050900720b */ /* 0x000fe40003f8e000 */
[----:B------:R-:W-:-:S02]  /*0590*/  FSETP.GEU.AND P5, PT, R10, R6, PT ;  /* 0x000000060a00720b */ /* 0x000fc40003fae000 */
[----:B------:R-:W-:Y:S02]  /*05a0*/  @!P0 SEL R5, R5, R9, !P4 ;  /* 0x0000000905058207 */ /* 0x000fe40006000000 */
[----:B------:R-:W-:Y:S02]  /*05b0*/  @!P1 SEL R6, R6, R10, !P5 ;  /* 0x0000000a06069207 */ /* 0x000fe40006800000 */
[----:B------:R-:W-:Y:S02]  /*05c0*/  FSETP.GT.AND P1, PT, R17, R29, PT ;  /* 0x0000001d1100720b */ /* 0x000fe40003f24000 */
[----:B------:R-:W-:Y:S02]  /*05d0*/  FSETP.GT.AND P0, PT, R18, R30, PT ;  /* 0x0000001e1200720b */ /* 0x000fe40003f04000 */
[----:B------:R-:W-:Y:S02]  /*05e0*/  FSETP.GEU.AND P5, PT, R11, R7, PT ;  /* 0x000000070b00720b */ /* 0x000fe40003fae000 */
[----:B------:R-:W-:-:S02]  /*05f0*/  FSETP.NAN.AND P4, PT, R16, R16, PT ;  /* 0x000000101000720b */ /* 0x000fc40003f88000 */
[----:B------:R-:W-:Y:S02]  /*0600*/  @!P2 SEL R7, R7, R11, !P5 ;  /* 0x0000000b0707a207 */ /* 0x000fe40006800000 */
[----:B------:R-:W-:Y:S02]  /*0610*/  @!P3 FSEL R16, R16, R28, P4 ;  /* 0x0000001c1010b208 */ /* 0x000fe40002000000 */
[----:B------:R-:W-:Y:S02]  /*0620*/  FSETP.NAN.AND P4, PT, R17, R17, PT ;  /* 0x000000111100720b */ /* 0x000fe40003f88000 */
[----:B------:R-:W-:Y:S02]  /*0630*/  FSETP.GT.AND P3, PT, R19, R31, PT ;  /* 0x0000001f1300720b */ /* 0x000fe40003f64000 */
[----:B------:R-:W-:Y:S02]  /*0640*/  FSETP.NAN.AND P5, PT, R18, R18, PT ;  /* 0x000000121200720b */ /* 0x000fe40003fa8000 */
[----:B------:R-:W-:-:S02]  /*0650*/  @!P1 FSEL R17, R17, R29, P4 ;  /* 0x0000001d11119208 */ /* 0x000fc40002000000 */
[----:B------:R-:W-:Y:S02]  /*0660*/  @!P0 FSEL R18, R18, R30, P5 ;  /* 0x0000001e12128208 */ /* 0x000fe40002800000 */
[----:B------:R-:W-:-:S05]  /*0670*/  FSETP.NAN.AND P4, PT, R19, R19, PT ;  /* 0x000000131300720b */ /* 0x000fca0003f88000 */
[----:B------:R-:W-:Y:S01]  /*0680*/  @!P3 FSEL R19, R19, R31, P4 ;  /* 0x0000001f1313b208 */ /* 0x000fe20002000000 */
[----:B-1----:R-:W-:-:S05]  /*0690*/  IMAD.WIDE R2, R0, 0x4, R2 ;  /* 0x0000000400027825 */ /* 0x002fca00078e0202 */
[----:B------:R-:W-:Y:S01]  /*06a0*/  STG.E.128 desc[UR4][R2.64], R4 ;  /* 0x0000000402007986 */ /* 0x000fe2000c101d04 */
[----:B--2---:R-:W-:Y:S02]  /*06b0*/  FSETP.NAN.AND P2, PT, R20, R20, PT ;  /* 0x000000141400720b */ /* 0x004fe40003f48000 */
[-C--:B------:R-:W-:Y:S02]  /*06c0*/  FSETP.NAN.AND P0, PT, R21, R21.reuse, PT ;  /* 0x000000151500720b */ /* 0x080fe40003f08000 */
[----:B------:R-:W-:Y:S02]  /*06d0*/  FSETP.NAN.AND P1, PT, R22, R22, PT ;  /* 0x000000161600720b */ /* 0x000fe40003f28000 */
[----:B------:R-:W-:Y:S02]  /*06e0*/  FSETP.GEU.AND P5, PT, R16, R20, PT ;  /* 0x000000141000720b */ /* 0x000fe40003fae000 */
[----:B------:R-:W-:-:S05]  /*06f0*/  FSETP.GEU.AND P4, PT, R17, R21, PT ;  /* 0x000000151100720b */ /* 0x000fca0003f8e000 */
[----:B------:R-:W-:Y:S02]  /*0700*/  @!P2 FSEL R20, R20, R16, !P5 ;  /* 0x000000101414a208 */ /* 0x000fe40006800000 */
[----:B------:R-:W-:Y:S02]  /*0710*/  FSETP.NAN.AND P2, PT, R23, R23, PT ;  /* 0x000000171700720b */ /* 0x000fe40003f48000 */
[----:B------:R-:W-:Y:S02]  /*0720*/  FSETP.NAN.AND P3, PT, R24, R24, PT ;  /* 0x000000181800720b */ /* 0x000fe40003f68000 */
[----:B------:R-:W-:Y:S02]  /*0730*/  FSETP.GEU.AND P5, PT, R18, R22, PT ;  /* 0x000000161200720b */ /* 0x000fe40003fae000 */
[----:B------:R-:W-:Y:S02]  /*0740*/  @!P0 FSEL R21, R21, R17, !P4 ;  /* 0x0000001115158208 */ /* 0x000fe40006000000 */
[----:B------:R-:W-:-:S02]  /*0750*/  @!P1 FSEL R22, R22, R18, !P5 ;  /* 0x0000001216169208 */ /* 0x000fc40006800000 */
[----:B------:R-:W-:Y:S02]  /*0760*/  FSETP.NAN.AND P0, PT, R25, R25, PT ;  /* 0x000000191900720b */ /* 0x000fe40003f08000 */
[----:B------:R-:W-:Y:S02]  /*0770*/  FSETP.NAN.AND P4, PT, R26, R26, PT ;  /* 0x0000001a1a00720b */ /* 0x000fe40003f88000 */
[----:B------:R-:W-:Y:S02]  /*0780*/  FSETP.NAN.AND P1, PT, R27, R27, PT ;  /* 0x0000001b1b00720b */ /* 0x000fe40003f28000 */
[----:B------:R-:W-:Y:S02]  /*0790*/  FSETP.GEU.AND P5, PT, R19, R23, PT ;  /* 0x000000171300720b */ /* 0x000fe40003fae000 */
[----:B------:R-:W-:Y:S02]  /*07a0*/  FSETP.GEU.AND P6, PT, R20, R24, PT ;  /* 0x000000181400720b */ /* 0x000fe40003fce000 */
[----:B------:R-:W-:-:S02]  /*07b0*/  @!P2 FSEL R23, R23, R19, !P5 ;  /* 0x000000131717a208 */ /* 0x000fc40006800000 */
[----:B------:R-:W-:Y:S02]  /*07c0*/  @!P3 SEL R24, R24, R20, !P6 ;  /* 0x000000141818b207 */ /* 0x000fe40007000000 */
[----:B------:R-:W-:Y:S02]  /*07d0*/  FSETP.GEU.AND P2, PT, R21, R25, PT ;  /* 0x000000191500720b */ /* 0x000fe40003f4e000 */
[----:B------:R-:W-:Y:S02]  /*07e0*/  FSETP.GEU.AND P3, PT, R22, R26, PT ;  /* 0x0000001a1600720b */ /* 0x000fe40003f6e000 */
[----:B------:R-:W-:Y:S02]  /*07f0*/  FSETP.GEU.AND P5, PT, R23, R27, PT ;  /* 0x0000001b1700720b */ /* 0x000fe40003fae000 */
[----:B------:R-:W-:Y:S02]  /*0800*/  @!P0 SEL R25, R25, R21, !P2 ;  /* 0x0000001519198207 */ /* 0x000fe40005000000 */
[----:B------:R-:W-:-:S02]  /*0810*/  @!P4 SEL R26, R26, R22, !P3 ;  /* 0x000000161a1ac207 */ /* 0x000fc40005800000 */
[----:B------:R-:W-:-:S05]  /*0820*/  @!P1 SEL R27, R27, R23, !P5 ;  /* 0x000000171b1b9207 */ /* 0x000fca0006800000 */
[----:B------:R-:W-:Y:S01]  /*0830*/  STG.E.128 desc[UR4][R2.64+0x800], R24 ;  /* 0x0008001802007986 */ /* 0x000fe2000c101d04 */
[----:B------:R-:W-:Y:S05]  /*0840*/  EXIT ;  /* 0x000000000000794d */ /* 0x000fea0003800000 */
.L_x_0:
[----:B------:R-:W-:-:S00]  /*0850*/  BRA `(.L_x_0) ;  /* 0xfffffffc00fc7947 */ /* 0x000fc0000383ffff */
[----:B------:R-:W-:-:S00]  /*0860*/  NOP ;  /* 0x0000000000007918 */ /* 0x000fc00000000000 */
        /* <DEDUP_REMOVED lines=9> */
.L_x_1:


//--------------------- .nv.constant0.triton_poi_fused_convolution_div_max_pool2d_with_indices_relu_sub_4 --------------------------
	.section	.nv.constant0.triton_poi_fused_convolution_div_max_pool2d_with_indices_relu_sub_4,"a",@progbits
	.sectionflags	@""
	.align	4
.nv.constant0.triton_poi_fused_convolution_div_max_pool2d_with_indices_relu_sub_4:
	.zero		548
